//
// Generated by NVIDIA NVVM Compiler
//
// Compiler Build ID: CL-36424714
// Cuda compilation tools, release 13.0, V13.0.88
// Based on NVVM 20.0.0
//

.version 9.0
.target sm_100
.address_size 64

	// .globl	_Z4piv2Pd
// _ZZ4piv2PdE8tmp_area has been demoted

.visible .entry _Z4piv2Pd(
	.param .u64 .ptr .align 1 _Z4piv2Pd_param_0
)
{
	.reg .pred 	%p<6>;
	.reg .b32 	%r<14>;
	.reg .b64 	%rd<5>;
	.reg .b64 	%fd<78>;
	// demoted variable
	.shared .align 8 .b8 _ZZ4piv2PdE8tmp_area[2048];
	ld.param.u64 	%rd1, [_Z4piv2Pd_param_0];
	mov.u32 	%r1, %ctaid.x;
	mov.u32 	%r6, %ntid.x;
	mov.u32 	%r2, %tid.x;
	mad.lo.s32 	%r3, %r1, %r6, %r2;
	setp.gt.s32 	%p1, %r3, 99999998;
	mov.f64 	%fd76, 0d0000000000000000;
	@%p1 bra 	$L__BB0_2;
	cvt.rn.f64.s32 	%fd6, %r3;
	mul.f64 	%fd7, %fd6, 0d3E45798EE5CAE28D;
	mul.f64 	%fd8, %fd7, %fd7;
	mov.f64 	%fd9, 0d3FF0000000000000;
	sub.f64 	%fd10, %fd9, %fd8;
	sqrt.rn.f64 	%fd11, %fd10;
	mul.f64 	%fd76, %fd11, 0d3E45798EE5CAE28D;
$L__BB0_2:
	setp.gt.s32 	%p2, %r3, 99999998;
	shl.b32 	%r7, %r2, 3;
	mov.u32 	%r8, _ZZ4piv2PdE8tmp_area;
	add.s32 	%r9, %r8, %r7;
	st.shared.f64 	[%r9], %fd76;
	bar.sync 	0;
	setp.ne.s32 	%p3, %r2, 0;
	or.pred  	%p4, %p3, %p2;
	@%p4 bra 	$L__BB0_6;
	mov.f64 	%fd77, 0d0000000000000000;
	mov.b32 	%r13, 128;
$L__BB0_4:
	add.s32 	%r12, %r8, %r13;
	ld.shared.f64 	%fd13, [%r12+-128];
	add.f64 	%fd14, %fd77, %fd13;
	ld.shared.f64 	%fd15, [%r12+-120];
	add.f64 	%fd16, %fd14, %fd15;
	ld.shared.f64 	%fd17, [%r12+-112];
	add.f64 	%fd18, %fd16, %fd17;
	ld.shared.f64 	%fd19, [%r12+-104];
	add.f64 	%fd20, %fd18, %fd19;
	ld.shared.f64 	%fd21, [%r12+-96];
	add.f64 	%fd22, %fd20, %fd21;
	ld.shared.f64 	%fd23, [%r12+-88];
	add.f64 	%fd24, %fd22, %fd23;
	ld.shared.f64 	%fd25, [%r12+-80];
	add.f64 	%fd26, %fd24, %fd25;
	ld.shared.f64 	%fd27, [%r12+-72];
	add.f64 	%fd28, %fd26, %fd27;
	ld.shared.f64 	%fd29, [%r12+-64];
	add.f64 	%fd30, %fd28, %fd29;
	ld.shared.f64 	%fd31, [%r12+-56];
	add.f64 	%fd32, %fd30, %fd31;
	ld.shared.f64 	%fd33, [%r12+-48];
	add.f64 	%fd34, %fd32, %fd33;
	ld.shared.f64 	%fd35, [%r12+-40];
	add.f64 	%fd36, %fd34, %fd35;
	ld.shared.f64 	%fd37, [%r12+-32];
	add.f64 	%fd38, %fd36, %fd37;
	ld.shared.f64 	%fd39, [%r12+-24];
	add.f64 	%fd40, %fd38, %fd39;
	ld.shared.f64 	%fd41, [%r12+-16];
	add.f64 	%fd42, %fd40, %fd41;
	ld.shared.f64 	%fd43, [%r12+-8];
	add.f64 	%fd44, %fd42, %fd43;
	ld.shared.f64 	%fd45, [%r12];
	add.f64 	%fd46, %fd44, %fd45;
	ld.shared.f64 	%fd47, [%r12+8];
	add.f64 	%fd48, %fd46, %fd47;
	ld.shared.f64 	%fd49, [%r12+16];
	add.f64 	%fd50, %fd48, %fd49;
	ld.shared.f64 	%fd51, [%r12+24];
	add.f64 	%fd52, %fd50, %fd51;
	ld.shared.f64 	%fd53, [%r12+32];
	add.f64 	%fd54, %fd52, %fd53;
	ld.shared.f64 	%fd55, [%r12+40];
	add.f64 	%fd56, %fd54, %fd55;
	ld.shared.f64 	%fd57, [%r12+48];
	add.f64 	%fd58, %fd56, %fd57;
	ld.shared.f64 	%fd59, [%r12+56];
	add.f64 	%fd60, %fd58, %fd59;
	ld.shared.f64 	%fd61, [%r12+64];
	add.f64 	%fd62, %fd60, %fd61;
	ld.shared.f64 	%fd63, [%r12+72];
	add.f64 	%fd64, %fd62, %fd63;
	ld.shared.f64 	%fd65, [%r12+80];
	add.f64 	%fd66, %fd64, %fd65;
	ld.shared.f64 	%fd67, [%r12+88];
	add.f64 	%fd68, %fd66, %fd67;
	ld.shared.f64 	%fd69, [%r12+96];
	add.f64 	%fd70, %fd68, %fd69;
	ld.shared.f64 	%fd71, [%r12+104];
	add.f64 	%fd72, %fd70, %fd71;
	ld.shared.f64 	%fd73, [%r12+112];
	add.f64 	%fd74, %fd72, %fd73;
	ld.shared.f64 	%fd75, [%r12+120];
	add.f64 	%fd77, %fd74, %fd75;
	add.s32 	%r13, %r13, 256;
	setp.ne.s32 	%p5, %r13, 2176;
	@%p5 bra 	$L__BB0_4;
	cvta.to.global.u64 	%rd2, %rd1;
	mul.wide.u32 	%rd3, %r1, 8;
	add.s64 	%rd4, %rd2, %rd3;
	st.global.f64 	[%rd4], %fd77;
$L__BB0_6:
	ret;

}


// ===== COMPILED SASS (sm_100) =====

	.target	sm_100

	.elftype	@"ET_EXEC"


//--------------------- .note.nv.tkinfo           --------------------------
	.section	.note.nv.tkinfo,"",@"SHT_NOTE"
	.sectionflags	@"SHF_NOTE_NV_TKINFO"
	.tkinfo
        /*0018*/ 	.word	0x00000002
        /*0030*/ 	.string	""
        /*0030*/ 	.string	"ptxas"
        /*0030*/ 	.string	"Cuda compilation tools, release 13.0, V13.0.88"
        /*0030*/ 	.string	"Build cuda_13.0.r13.0/compiler.36424714_0"
        /*0030*/ 	.string	"-arch sm_100 -m 64 "



//--------------------- .note.nv.cuinfo           --------------------------
	.section	.note.nv.cuinfo,"",@"SHT_NOTE"
	.sectionflags	@"SHF_NOTE_NV_CUINFO"
        /*0018*/ 	.short	0x0002
        /*001a*/ 	.short	0x0064
        /*001c*/ 	.short	0x0082
	.zero		2


//--------------------- .nv.info                  --------------------------
	.section	.nv.info,"",@"SHT_CUDA_INFO"
	.align	4


	//----- nvinfo : EIATTR_REGCOUNT
	.align		4
        /*0000*/ 	.byte	0x04, 0x2f
        /*0002*/ 	.short	(.L_1 - .L_0)
	.align		4
.L_0:
        /*0004*/ 	.word	index@(_Z4piv2Pd)
        /*0008*/ 	.word	0x00000014


	//----- nvinfo : EIATTR_FRAME_SIZE
	.align		4
.L_1:
        /*000c*/ 	.byte	0x04, 0x11
        /*000e*/ 	.short	(.L_3 - .L_2)
	.align		4
.L_2:
        /*0010*/ 	.word	index@($__internal_0_$__cuda_sm20_dsqrt_rn_f64_mediumpath_v1)
        /*0014*/ 	.word	0x00000000


	//----- nvinfo : EIATTR_FRAME_SIZE
	.align		4
.L_3:
        /*0018*/ 	.byte	0x04, 0x11
        /*001a*/ 	.short	(.L_5 - .L_4)
	.align		4
.L_4:
        /*001c*/ 	.word	index@(_Z4piv2Pd)
        /*0020*/ 	.word	0x00000000


	//----- nvinfo : EIATTR_MIN_STACK_SIZE
	.align		4
.L_5:
        /*0024*/ 	.byte	0x04, 0x12
        /*0026*/ 	.short	(.L_7 - .L_6)
	.align		4
.L_6:
        /*0028*/ 	.word	index@(_Z4piv2Pd)
        /*002c*/ 	.word	0x00000000
.L_7:


//--------------------- .nv.compat                --------------------------
	.section	.nv.compat,"",@"SHT_CUDA_COMPAT_INFO"
	.align	4
        /*0000*/ 	.byte	0x02, 0x09, 0x00, 0x00, 0x02, 0x02, 0x01, 0x00, 0x02, 0x05, 0x05, 0x00, 0x03, 0x07, 0x01, 0x01
        /*0010*/ 	.byte	0x02, 0x03, 0x00, 0x00, 0x02, 0x06, 0x01, 0x00, 0x04, 0x0b, 0x08, 0x00, 0x01, 0x00, 0x00, 0x00
        /*0020*/ 	.byte	0x00, 0x00, 0x00, 0x00


//--------------------- .nv.info._Z4piv2Pd        --------------------------
	.section	.nv.info._Z4piv2Pd,"",@"SHT_CUDA_INFO"
	.sectionflags	@""
	.align	4


	//----- nvinfo : EIATTR_CUDA_API_VERSION
	.align		4
        /*0000*/ 	.byte	0x04, 0x37
        /*0002*/ 	.short	(.L_9 - .L_8)
.L_8:
        /*0004*/ 	.word	0x00000082


	//----- nvinfo : EIATTR_KPARAM_INFO
	.align		4
.L_9:
        /*0008*/ 	.byte	0x04, 0x17
        /*000a*/ 	.short	(.L_11 - .L_10)
.L_10:
        /*000c*/ 	.word	0x00000000
        /*0010*/ 	.short	0x0000
        /*0012*/ 	.short	0x0000
        /*0014*/ 	.byte	0x00, 0xf5, 0x21, 0x00


	//----- nvinfo : EIATTR_SPARSE_MMA_MASK
	.align		4
.L_11:
        /*0018*/ 	.byte	0x03, 0x50
        /*001a*/ 	.short	0x0000


	//----- nvinfo : EIATTR_MAXREG_COUNT
	.align		4
        /*001c*/ 	.byte	0x03, 0x1b
        /*001e*/ 	.short	0x00ff


	//----- nvinfo : EIATTR_NUM_BARRIERS
	.align		4
        /*0020*/ 	.byte	0x02, 0x4c
        /*0022*/ 	.byte	0x01
	.zero		1


	//----- nvinfo : EIATTR_MERCURY_ISA_VERSION
	.align		4
        /*0024*/ 	.byte	0x03, 0x5f
        /*0026*/ 	.short	0x0101


	//----- nvinfo : EIATTR_VRC_CTA_INIT_COUNT
	.align		4
        /*0028*/ 	.byte	0x02, 0x4a
	.zero		1
	.zero		1


	//----- nvinfo : EIATTR_EXIT_INSTR_OFFSETS
	.align		4
        /*002c*/ 	.byte	0x04, 0x1c
        /*002e*/ 	.short	(.L_13 - .L_12)


	//   ....[0]....
.L_12:
        /*0030*/ 	.word	0x00000300


	//   ....[1]....
        /*0034*/ 	.word	0x000006b0


	//----- nvinfo : EIATTR_CRS_STACK_SIZE
	.align		4
.L_13:
        /*0038*/ 	.byte	0x04, 0x1e
        /*003a*/ 	.short	(.L_15 - .L_14)
.L_14:
        /*003c*/ 	.word	0x00000000


	//----- nvinfo : EIATTR_CBANK_PARAM_SIZE
	.align		4
.L_15:
        /*0040*/ 	.byte	0x03, 0x19
        /*0042*/ 	.short	0x0008


	//----- nvinfo : EIATTR_PARAM_CBANK
	.align		4
        /*0044*/ 	.byte	0x04, 0x0a
        /*0046*/ 	.short	(.L_17 - .L_16)
	.align		4
.L_16:
        /*0048*/ 	.word	index@(.nv.constant0._Z4piv2Pd)
        /*004c*/ 	.short	0x0380
        /*004e*/ 	.short	0x0008


	//----- nvinfo : EIATTR_SW_WAR
	.align		4
.L_17:
        /*0050*/ 	.byte	0x04, 0x36
        /*0052*/ 	.short	(.L_19 - .L_18)
.L_18:
        /*0054*/ 	.word	0x00000008
.L_19:


//--------------------- .nv.callgraph             --------------------------
	.section	.nv.callgraph,"",@"SHT_CUDA_CALLGRAPH"
	.align	4
	.sectionentsize	8
	.align		4
        /*0000*/ 	.word	0x00000000
	.align		4
        /*0004*/ 	.word	0xffffffff
	.align		4
        /*0008*/ 	.word	0x00000000
	.align		4
        /*000c*/ 	.word	0xfffffffe
	.align		4
        /*0010*/ 	.word	0x00000000
	.align		4
        /*0014*/ 	.word	0xfffffffd
	.align		4
        /*0018*/ 	.word	0x00000000
	.align		4
        /*001c*/ 	.word	0xfffffffc


//--------------------- .text._Z4piv2Pd           --------------------------
	.section	.text._Z4piv2Pd,"ax",@progbits
	.align	128
        .global         _Z4piv2Pd
        .type           _Z4piv2Pd,@function
        .size           _Z4piv2Pd,(.L_x_10 - _Z4piv2Pd)
        .other          _Z4piv2Pd,@"STO_CUDA_ENTRY STV_DEFAULT"
_Z4piv2Pd:
.text._Z4piv2Pd:
[----:B------:R-:W-:Y:S01]  /*0000*/  LDC R1, c[0x0][0x37c] ;  /* 0x0000df00ff017b82 */ /* 0x000fe20000000800 */
[----:B------:R-:W0:Y:S01]  /*0010*/  S2R R0, SR_CTAID.X ;  /* 0x0000000000007919 */ /* 0x000e220000002500 */
[----:B------:R-:W0:Y:S01]  /*0020*/  LDCU UR4, c[0x0][0x360] ;  /* 0x00006c00ff0477ac */ /* 0x000e220008000800 */
[----:B------:R-:W-:Y:S01]  /*0030*/  BSSY.RECONVERGENT B0, `(.L_x_0) ;  /* 0x0000024000007945 */ /* 0x000fe20003800200 */
[----:B------:R-:W-:Y:S01]  /*0040*/  CS2R R4, SRZ ;  /* 0x0000000000047805 */ /* 0x000fe2000001ff00 */
[----:B------:R-:W0:Y:S02]  /*0050*/  S2R R3, SR_TID.X ;  /* 0x0000000000037919 */ /* 0x000e240000002100 */
[----:B0-----:R-:W-:-:S05]  /*0060*/  IMAD R2, R0, UR4, R3 ;  /* 0x0000000400027c24 */ /* 0x001fca000f8e0203 */
[----:B------:R-:W-:-:S13]  /*0070*/  ISETP.GT.AND P0, PT, R2, 0x5f5e0fe, PT ;  /* 0x05f5e0fe0200780c */ /* 0x000fda0003f04270 */
[----:B------:R-:W-:Y:S05]  /*0080*/  @P0 BRA `(.L_x_1) ;  /* 0x0000000000780947 */ /* 0x000fea0003800000 */
[----:B------:R-:W0:Y:S01]  /*0090*/  I2F.F64 R4, R2 ;  /* 0x0000000200047312 */ /* 0x000e220000201c00 */
[----:B------:R-:W-:Y:S01]  /*00a0*/  UMOV UR4, 0xe5cae28d ;  /* 0xe5cae28d00047882 */ /* 0x000fe20000000000 */
[----:B------:R-:W-:Y:S01]  /*00b0*/  UMOV UR5, 0x3e45798e ;  /* 0x3e45798e00057882 */ /* 0x000fe20000000000 */
[----:B------:R-:W-:Y:S01]  /*00c0*/  IMAD.MOV.U32 R10, RZ, RZ, 0x0 ;  /* 0x00000000ff0a7424 */ /* 0x000fe200078e00ff */
[----:B------:R-:W-:Y:S01]  /*00d0*/  BSSY.RECONVERGENT B1, `(.L_x_2) ;  /* 0x0000016000017945 */ /* 0x000fe20003800200 */
[----:B------:R-:W-:Y:S01]  /*00e0*/  IMAD.MOV.U32 R11, RZ, RZ, 0x3fd80000 ;  /* 0x3fd80000ff0b7424 */ /* 0x000fe200078e00ff */
[----:B0-----:R-:W-:-:S08]  /*00f0*/  DMUL R4, R4, UR4 ;  /* 0x0000000404047c28 */ /* 0x001fd00008000000 */
[----:B------:R-:W-:-:S06]  /*0100*/  DFMA R4, -R4, R4, 1 ;  /* 0x3ff000000404742b */ /* 0x000fcc0000000104 */
[----:B------:R-:W0:Y:S04]  /*0110*/  MUFU.RSQ64H R9, R5 ;  /* 0x0000000500097308 */ /* 0x000e280000001c00 */
[----:B------:R-:W-:-:S05]  /*0120*/  VIADD R8, R5, 0xfcb00000 ;  /* 0xfcb0000005087836 */ /* 0x000fca0000000000 */
[----:B------:R-:W-:Y:S01]  /*0130*/  ISETP.GE.U32.AND P0, PT, R8, 0x7ca00000, PT ;  /* 0x7ca000000800780c */ /* 0x000fe20003f06070 */
[----:B0-----:R-:W-:-:S08]  /*0140*/  DMUL R6, R8, R8 ;  /* 0x0000000808067228 */ /* 0x001fd00000000000 */
[----:B------:R-:W-:-:S08]  /*0150*/  DFMA R6, R4, -R6, 1 ;  /* 0x3ff000000406742b */ /* 0x000fd00000000806 */
[----:B------:R-:W-:Y:S02]  /*0160*/  DFMA R10, R6, R10, 0.5 ;  /* 0x3fe00000060a742b */ /* 0x000fe4000000000a */
[----:B------:R-:W-:-:S08]  /*0170*/  DMUL R6, R8, R6 ;  /* 0x0000000608067228 */ /* 0x000fd00000000000 */
[----:B------:R-:W-:-:S08]  /*0180*/  DFMA R10, R10, R6, R8 ;  /* 0x000000060a0a722b */ /* 0x000fd00000000008 */
[----:B------:R-:W-:Y:S02]  /*0190*/  DMUL R12, R4, R10 ;  /* 0x0000000a040c7228 */ /* 0x000fe40000000000 */
[----:B------:R-:W-:Y:S01]  /*01a0*/  VIADD R17, R11, 0xfff00000 ;  /* 0xfff000000b117836 */ /* 0x000fe20000000000 */
[----:B------:R-:W-:-:S05]  /*01b0*/  MOV R16, R10 ;  /* 0x0000000a00107202 */ /* 0x000fca0000000f00 */
[----:B------:R-:W-:-:S08]  /*01c0*/  DFMA R14, R12, -R12, R4 ;  /* 0x8000000c0c0e722b */ /* 0x000fd00000000004 */
[----:B------:R-:W-:Y:S01]  /*01d0*/  DFMA R6, R14, R16, R12 ;  /* 0x000000100e06722b */ /* 0x000fe2000000000c */
[----:B------:R-:W-:Y:S10]  /*01e0*/  @!P0 BRA `(.L_x_3) ;  /* 0x0000000000108947 */ /* 0x000ff40003800000 */
[----:B------:R-:W-:-:S07]  /*01f0*/  MOV R6, 0x210 ;  /* 0x0000021000067802 */ /* 0x000fce0000000f00 */
[----:B------:R-:W-:Y:S05]  /*0200*/  CALL.REL.NOINC `($__internal_0_$__cuda_sm20_dsqrt_rn_f64_mediumpath_v1) ;  /* 0x00000004002c7944 */ /* 0x000fea0003c00000 */
[----:B------:R-:W-:Y:S02]  /*0210*/  IMAD.MOV.U32 R6, RZ, RZ, R8 ;  /* 0x000000ffff067224 */ /* 0x000fe400078e0008 */
[----:B------:R-:W-:-:S07]  /*0220*/  IMAD.MOV.U32 R7, RZ, RZ, R9 ;  /* 0x000000ffff077224 */ /* 0x000fce00078e0009 */
.L_x_3:
[----:B------:R-:W-:Y:S05]  /*0230*/  BSYNC.RECONVERGENT B1 ;  /* 0x0000000000017941 */ /* 0x000fea0003800200 */
.L_x_2:
[----:B------:R-:W-:Y:S01]  /*0240*/  UMOV UR4, 0xe5cae28d ;  /* 0xe5cae28d00047882 */ /* 0x000fe20000000000 */
[----:B------:R-:W-:Y:S02]  /*0250*/  UMOV UR5, 0x3e45798e ;  /* 0x3e45798e00057882 */ /* 0x000fe40000000000 */
[----:B------:R-:W-:-:S11]  /*0260*/  DMUL R4, R6, UR4 ;  /* 0x0000000406047c28 */ /* 0x000fd60008000000 */
.L_x_1:
[----:B------:R-:W-:Y:S05]  /*0270*/  BSYNC.RECONVERGENT B0 ;  /* 0x0000000000007941 */ /* 0x000fea0003800200 */
.L_x_0:
[----:B------:R-:W0:Y:S01]  /*0280*/  S2UR UR5, SR_CgaCtaId ;  /* 0x00000000000579c3 */ /* 0x000e220000008800 */
[----:B------:R-:W-:Y:S01]  /*0290*/  UMOV UR4, 0x400 ;  /* 0x0000040000047882 */ /* 0x000fe20000000000 */
[----:B------:R-:W-:-:S04]  /*02a0*/  ISETP.GT.AND P0, PT, R2, 0x5f5e0fe, PT ;  /* 0x05f5e0fe0200780c */ /* 0x000fc80003f04270 */
[----:B------:R-:W-:Y:S01]  /*02b0*/  ISETP.NE.OR P0, PT, R3, RZ, P0 ;  /* 0x000000ff0300720c */ /* 0x000fe20000705670 */
[----:B0-----:R-:W-:-:S06]  /*02c0*/  ULEA UR4, UR5, UR4, 0x18 ;  /* 0x0000000405047291 */ /* 0x001fcc000f8ec0ff */
[----:B------:R-:W-:-:S05]  /*02d0*/  LEA R3, R3, UR4, 0x3 ;  /* 0x0000000403037c11 */ /* 0x000fca000f8e18ff */
[----:B------:R0:W-:Y:S01]  /*02e0*/  STS.64 [R3], R4 ;  /* 0x0000000403007388 */ /* 0x0001e20000000a00 */
[----:B------:R-:W-:Y:S06]  /*02f0*/  BAR.SYNC.DEFER_BLOCKING 0x0 ;  /* 0x0000000000007b1d */ /* 0x000fec0000010000 */
[----:B------:R-:W-:Y:S05]  /*0300*/  @P0 EXIT ;  /* 0x000000000000094d */ /* 0x000fea0003800000 */
[----:B------:R-:W-:Y:S01]  /*0310*/  IMAD.MOV.U32 R2, RZ, RZ, 0x80 ;  /* 0x00000080ff027424 */ /* 0x000fe200078e00ff */
[----:B------:R-:W-:Y:S01]  /*0320*/  CS2R R16, SRZ ;  /* 0x0000000000107805 */ /* 0x000fe2000001ff00 */
[----:B------:R-:W1:Y:S01]  /*0330*/  LDCU.64 UR6, c[0x0][0x358] ;  /* 0x00006b00ff0677ac */ /* 0x000e620008000a00 */
[----:B------:R-:W-:-:S05]  /*0340*/  NOP ;  /* 0x0000000000007918 */ /* 0x000fca0000000000 */
.L_x_4:
[----:B------:R-:W2:Y:S04]  /*0350*/  LDS.128 R8, [R2+UR4+-0x80] ;  /* 0xffff800402087984 */ /* 0x000ea80008000c00 */
[----:B0-----:R-:W0:Y:S04]  /*0360*/  LDS.128 R4, [R2+UR4+-0x70] ;  /* 0xffff900402047984 */ /* 0x001e280008000c00 */
[----:B------:R-:W3:Y:S01]  /*0370*/  LDS.128 R12, [R2+UR4+-0x60] ;  /* 0xffffa004020c7984 */ /* 0x000ee20008000c00 */
[----:B--2---:R-:W-:-:S08]  /*0380*/  DADD R8, R8, R16 ;  /* 0x0000000008087229 */ /* 0x004fd00000000010 */
[----:B------:R-:W-:Y:S02]  /*0390*/  DADD R16, R8, R10 ;  /* 0x0000000008107229 */ /* 0x000fe4000000000a */
[----:B------:R-:W2:Y:S06]  /*03a0*/  LDS.128 R8, [R2+UR4+-0x50] ;  /* 0xffffb00402087984 */ /* 0x000eac0008000c00 */
[----:B0-----:R-:W-:-:S08]  /*03b0*/  DADD R4, R16, R4 ;  /* 0x0000000010047229 */ /* 0x001fd00000000004 */
[----:B------:R-:W-:Y:S02]  /*03c0*/  DADD R16, R4, R6 ;  /* 0x0000000004107229 */ /* 0x000fe40000000006 */
[----:B------:R-:W0:Y:S06]  /*03d0*/  LDS.128 R4, [R2+UR4+-0x40] ;  /* 0xffffc00402047984 */ /* 0x000e2c0008000c00 */
[----:B---3--:R-:W-:-:S08]  /*03e0*/  DADD R12, R16, R12 ;  /* 0x00000000100c7229 */ /* 0x008fd0000000000c */
[----:B------:R-:W-:Y:S02]  /*03f0*/  DADD R16, R12, R14 ;  /* 0x000000000c107229 */ /* 0x000fe4000000000e */
[----:B------:R-:W3:Y:S06]  /*0400*/  LDS.128 R12, [R2+UR4+-0x30] ;  /* 0xffffd004020c7984 */ /* 0x000eec0008000c00 */
        /* <DEDUP_REMOVED lines=8> */
[----:B------:R-:W3:Y:S06]  /*0490*/  LDS.128 R12, [R2+UR4] ;  /* 0x00000004020c7984 */ /* 0x000eec0008000c00 */
[----:B--2---:R-:W-:-:S08]  /*04a0*/  DADD R8, R16, R8 ;  /* 0x0000000010087229 */ /* 0x004fd00000000008 */
[----:B------:R-:W-:Y:S02]  /*04b0*/  DADD R16, R8, R10 ;  /* 0x0000000008107229 */ /* 0x000fe4000000000a */
[----:B------:R-:W2:Y:S06]  /*04c0*/  LDS.128 R8, [R2+UR4+0x10] ;  /* 0x0000100402087984 */ /* 0x000eac0008000c00 */
[----:B0-----:R-:W-:-:S08]  /*04d0*/  DADD R4, R16, R4 ;  /* 0x0000000010047229 */ /* 0x001fd00000000004 */
[----:B------:R-:W-:Y:S02]  /*04e0*/  DADD R16, R4, R6 ;  /* 0x0000000004107229 */ /* 0x000fe40000000006 */
[----:B------:R-:W0:Y:S06]  /*04f0*/  LDS.128 R4, [R2+UR4+0x20] ;  /* 0x0000200402047984 */ /* 0x000e2c0008000c00 */
[----:B---3--:R-:W-:-:S08]  /*0500*/  DADD R12, R16, R12 ;  /* 0x00000000100c7229 */ /* 0x008fd0000000000c */
[----:B------:R-:W-:Y:S02]  /*0510*/  DADD R16, R12, R14 ;  /* 0x000000000c107229 */ /* 0x000fe4000000000e */
[----:B------:R-:W3:Y:S06]  /*0520*/  LDS.128 R12, [R2+UR4+0x30] ;  /* 0x00003004020c7984 */ /* 0x000eec0008000c00 */
        /* <DEDUP_REMOVED lines=11> */
[----:B------:R2:W4:Y:S06]  /*05e0*/  LDS.128 R8, [R2+UR4+0x70] ;  /* 0x0000700402087984 */ /* 0x00052c0008000c00 */
[----:B0-----:R-:W-:Y:S01]  /*05f0*/  DADD R4, R16, R4 ;  /* 0x0000000010047229 */ /* 0x001fe20000000004 */
[----:B--2---:R-:W-:-:S04]  /*0600*/  IADD3 R2, PT, PT, R2, 0x100, RZ ;  /* 0x0000010002027810 */ /* 0x004fc80007ffe0ff */
[----:B------:R-:W-:-:S03]  /*0610*/  ISETP.NE.AND P0, PT, R2, 0x880, PT ;  /* 0x000008800200780c */ /* 0x000fc60003f05270 */
[----:B------:R-:W-:-:S08]  /*0620*/  DADD R4, R4, R6 ;  /* 0x0000000004047229 */ /* 0x000fd00000000006 */
[----:B---3--:R-:W-:-:S08]  /*0630*/  DADD R4, R4, R12 ;  /* 0x0000000004047229 */ /* 0x008fd0000000000c */
[----:B------:R-:W-:-:S08]  /*0640*/  DADD R4, R4, R14 ;  /* 0x0000000004047229 */ /* 0x000fd0000000000e */
[----:B----4-:R-:W-:-:S08]  /*0650*/  DADD R4, R4, R8 ;  /* 0x0000000004047229 */ /* 0x010fd00000000008 */
[----:B------:R-:W-:Y:S01]  /*0660*/  DADD R16, R4, R10 ;  /* 0x0000000004107229 */ /* 0x000fe2000000000a */
[----:B------:R-:W-:Y:S10]  /*0670*/  @P0 BRA `(.L_x_4) ;  /* 0xfffffffc00340947 */ /* 0x000ff4000383ffff */
[----:B------:R-:W0:Y:S02]  /*0680*/  LDC.64 R2, c[0x0][0x380] ;  /* 0x0000e000ff027b82 */ /* 0x000e240000000a00 */
[----:B0-----:R-:W-:-:S05]  /*0690*/  IMAD.WIDE.U32 R2, R0, 0x8, R2 ;  /* 0x0000000800027825 */ /* 0x001fca00078e0002 */
[----:B-1----:R-:W-:Y:S01]  /*06a0*/  STG.E.64 desc[UR6][R2.64], R16 ;  /* 0x0000001002007986 */ /* 0x002fe2000c101b06 */
[----:B------:R-:W-:Y:S05]  /*06b0*/  EXIT ;  /* 0x000000000000794d */ /* 0x000fea0003800000 */
        .weak           $__internal_0_$__cuda_sm20_dsqrt_rn_f64_mediumpath_v1
        .type           $__internal_0_$__cuda_sm20_dsqrt_rn_f64_mediumpath_v1,@function
        .size           $__internal_0_$__cuda_sm20_dsqrt_rn_f64_mediumpath_v1,(.L_x_10 - $__internal_0_$__cuda_sm20_dsqrt_rn_f64_mediumpath_v1)
$__internal_0_$__cuda_sm20_dsqrt_rn_f64_mediumpath_v1:
[----:B------:R-:W-:Y:S01]  /*06c0*/  ISETP.GE.U32.AND P0, PT, R8, -0x3400000, PT ;  /* 0xfcc000000800780c */ /* 0x000fe20003f06070 */
[----:B------:R-:W-:Y:S01]  /*06d0*/  BSSY.RECONVERGENT B2, `(.L_x_5) ;  /* 0x0000024000027945 */ /* 0x000fe20003800200 */
[----:B------:R-:W-:-:S11]  /*06e0*/  IMAD.MOV.U32 R11, RZ, RZ, R17 ;  /* 0x000000ffff0b7224 */ /* 0x000fd600078e0011 */
[----:B------:R-:W-:Y:S05]  /*06f0*/  @!P0 BRA `(.L_x_6) ;  /* 0x0000000000208947 */ /* 0x000fea0003800000 */
[----:B------:R-:W-:-:S10]  /*0700*/  DFMA.RM R10, R14, R10, R12 ;  /* 0x0000000a0e0a722b */ /* 0x000fd4000000400c */
[----:B------:R-:W-:-:S05]  /*0710*/  IADD3 R8, P0, PT, R10, 0x1, RZ ;  /* 0x000000010a087810 */ /* 0x000fca0007f1e0ff */
[----:B------:R-:W-:-:S06]  /*0720*/  IMAD.X R9, RZ, RZ, R11, P0 ;  /* 0x000000ffff097224 */ /* 0x000fcc00000e060b */
[----:B------:R-:W-:-:S08]  /*0730*/  DFMA.RP R4, -R10, R8, R4 ;  /* 0x000000080a04722b */ /* 0x000fd00000008104 */
[----:B------:R-:W-:-:S06]  /*0740*/  DSETP.GT.AND P0, PT, R4, RZ, PT ;  /* 0x000000ff0400722a */ /* 0x000fcc0003f04000 */
[----:B------:R-:W-:Y:S02]  /*0750*/  FSEL R8, R8, R10, P0 ;  /* 0x0000000a08087208 */ /* 0x000fe40000000000 */
[----:B------:R-:W-:Y:S01]  /*0760*/  FSEL R9, R9, R11, P0 ;  /* 0x0000000b09097208 */ /* 0x000fe20000000000 */
[----:B------:R-:W-:Y:S06]  /*0770*/  BRA `(.L_x_7) ;  /* 0x0000000000647947 */ /* 0x000fec0003800000 */
.L_x_6:
[----:B------:R-:W-:-:S14]  /*0780*/  DSETP.NE.AND P0, PT, R4, RZ, PT ;  /* 0x000000ff0400722a */ /* 0x000fdc0003f05000 */
[----:B------:R-:W-:Y:S05]  /*0790*/  @!P0 BRA `(.L_x_8) ;  /* 0x0000000000588947 */ /* 0x000fea0003800000 */
[----:B------:R-:W-:-:S13]  /*07a0*/  ISETP.GE.AND P0, PT, R5, RZ, PT ;  /* 0x000000ff0500720c */ /* 0x000fda0003f06270 */
[----:B------:R-:W-:Y:S01]  /*07b0*/  @!P0 IMAD.MOV.U32 R8, RZ, RZ, 0x0 ;  /* 0x00000000ff088424 */ /* 0x000fe200078e00ff */
[----:B------:R-:W-:Y:S01]  /*07c0*/  @!P0 MOV R9, 0xfff80000 ;  /* 0xfff8000000098802 */ /* 0x000fe20000000f00 */
[----:B------:R-:W-:Y:S06]  /*07d0*/  @!P0 BRA `(.L_x_7) ;  /* 0x00000000004c8947 */ /* 0x000fec0003800000 */
[----:B------:R-:W-:-:S13]  /*07e0*/  ISETP.GT.AND P0, PT, R5, 0x7fefffff, PT ;  /* 0x7fefffff0500780c */ /* 0x000fda0003f04270 */
[----:B------:R-:W-:Y:S05]  /*07f0*/  @P0 BRA `(.L_x_8) ;  /* 0x0000000000400947 */ /* 0x000fea0003800000 */
[----:B------:R-:W-:Y:S01]  /*0800*/  DMUL R4, R4, 8.11296384146066816958e+31 ;  /* 0x4690000004047828 */ /* 0x000fe20000000000 */
[----:B------:R-:W-:Y:S02]  /*0810*/  IMAD.MOV.U32 R8, RZ, RZ, RZ ;  /* 0x000000ffff087224 */ /* 0x000fe400078e00ff */
[----:B------:R-:W-:Y:S02]  /*0820*/  IMAD.MOV.U32 R12, RZ, RZ, 0x0 ;  /* 0x00000000ff0c7424 */ /* 0x000fe400078e00ff */
[----:B------:R-:W-:Y:S01]  /*0830*/  IMAD.MOV.U32 R13, RZ, RZ, 0x3fd80000 ;  /* 0x3fd80000ff0d7424 */ /* 0x000fe200078e00ff */
[----:B------:R-:W0:Y:S02]  /*0840*/  MUFU.RSQ64H R9, R5 ;  /* 0x0000000500097308 */ /* 0x000e240000001c00 */
[----:B0-----:R-:W-:-:S08]  /*0850*/  DMUL R10, R8, R8 ;  /* 0x00000008080a7228 */ /* 0x001fd00000000000 */
[----:B------:R-:W-:-:S08]  /*0860*/  DFMA R10, R4, -R10, 1 ;  /* 0x3ff00000040a742b */ /* 0x000fd0000000080a */
[----:B------:R-:W-:Y:S02]  /*0870*/  DFMA R12, R10, R12, 0.5 ;  /* 0x3fe000000a0c742b */ /* 0x000fe4000000000c */
[----:B------:R-:W-:-:S08]  /*0880*/  DMUL R10, R8, R10 ;  /* 0x0000000a080a7228 */ /* 0x000fd00000000000 */
[----:B------:R-:W-:-:S08]  /*0890*/  DFMA R10, R12, R10, R8 ;  /* 0x0000000a0c0a722b */ /* 0x000fd00000000008 */
[----:B------:R-:W-:Y:S02]  /*08a0*/  DMUL R8, R4, R10 ;  /* 0x0000000a04087228 */ /* 0x000fe40000000000 */
[----:B------:R-:W-:-:S06]  /*08b0*/  IADD3 R11, PT, PT, R11, -0x100000, RZ ;  /* 0xfff000000b0b7810 */ /* 0x000fcc0007ffe0ff */
[----:B------:R-:W-:-:S08]  /*08c0*/  DFMA R12, R8, -R8, R4 ;  /* 0x80000008080c722b */ /* 0x000fd00000000004 */
[----:B------:R-:W-:-:S10]  /*08d0*/  DFMA R8, R10, R12, R8 ;  /* 0x0000000c0a08722b */ /* 0x000fd40000000008 */
[----:B------:R-:W-:Y:S01]  /*08e0*/  VIADD R9, R9, 0xfcb00000 ;  /* 0xfcb0000009097836 */ /* 0x000fe20000000000 */
[----:B------:R-:W-:Y:S06]  /*08f0*/  BRA `(.L_x_7) ;  /* 0x0000000000047947 */ /* 0x000fec0003800000 */
.L_x_8:
[----:B------:R-:W-:-:S11]  /*0900*/  DADD R8, R4, R4 ;  /* 0x0000000004087229 */ /* 0x000fd60000000004 */
.L_x_7:
[----:B------:R-:W-:Y:S05]  /*0910*/  BSYNC.RECONVERGENT B2 ;  /* 0x0000000000027941 */ /* 0x000fea0003800200 */
.L_x_5:
[----:B------:R-:W-:-:S04]  /*0920*/  IMAD.MOV.U32 R7, RZ, RZ, 0x0 ;  /* 0x00000000ff077424 */ /* 0x000fc800078e00ff */
[----:B------:R-:W-:Y:S05]  /*0930*/  RET.REL.NODEC R6 `(_Z4piv2Pd) ;  /* 0xfffffff406b07950 */ /* 0x000fea0003c3ffff */
.L_x_9:
[----:B------:R-:W-:-:S00]  /*0940*/  BRA `(.L_x_9) ;  /* 0xfffffffc00fc7947 */ /* 0x000fc0000383ffff */
[----:B------:R-:W-:-:S00]  /*0950*/  NOP ;  /* 0x0000000000007918 */ /* 0x000fc00000000000 */
        /* <DEDUP_REMOVED lines=10> */
.L_x_10:


//--------------------- .nv.shared._Z4piv2Pd      --------------------------
	.section	.nv.shared._Z4piv2Pd,"aw",@nobits
	.sectionflags	@""
	.align	8
.nv.shared._Z4piv2Pd:
	.zero		3072


//--------------------- .nv.shared.reserved.0     --------------------------
	.section	.nv.shared.reserved.0,"aw",@nobits
	.weak		__nv_reservedSMEM_offset_0_alias
	.size		__nv_reservedSMEM_offset_0_alias, 0, 64
	.other		__nv_reservedSMEM_offset_0_alias,@"STO_CUDA_RESERVED_SHARED STV_DEFAULT"
__nv_reservedSMEM_offset_0_alias:
	.zero		0
	.zero		64


//--------------------- .nv.constant0._Z4piv2Pd   --------------------------
	.section	.nv.constant0._Z4piv2Pd,"a",@progbits
	.sectionflags	@""
	.align	4
.nv.constant0._Z4piv2Pd:
	.zero		904


//--------------------- SYMBOLS --------------------------

	.type		.nv.reservedSmem.offset0,@object
	.size		.nv.reservedSmem.offset0,0x4
	.type		.nv.reservedSmem.cap,@object
	.size		.nv.reservedSmem.cap,0x4
